//
// Generated by NVIDIA NVVM Compiler
//
// Compiler Build ID: CL-36424714
// Cuda compilation tools, release 13.0, V13.0.88
// Based on NVVM 20.0.0
//

.version 9.0
.target sm_100
.address_size 64

	// .globl	_Z14kernel_acc_avgPf
// _ZZ14kernel_acc_avgPfE9shm_array has been demoted

.visible .entry _Z14kernel_acc_avgPf(
	.param .u64 .ptr .align 1 _Z14kernel_acc_avgPf_param_0
)
{
	.reg .pred 	%p<9>;
	.reg .b32 	%r<44>;
	.reg .b32 	%f<85>;
	.reg .b64 	%rd<5>;
	// demoted variable
	.shared .align 4 .b8 _ZZ14kernel_acc_avgPfE9shm_array[800];
	ld.param.u64 	%rd2, [_Z14kernel_acc_avgPf_param_0];
	cvta.to.global.u64 	%rd3, %rd2;
	mov.u32 	%r23, %tid.x;
	mul.wide.u32 	%rd4, %r23, 4;
	add.s64 	%rd1, %rd3, %rd4;
	ld.global.f32 	%f16, [%rd1];
	shl.b32 	%r24, %r23, 2;
	mov.u32 	%r25, _ZZ14kernel_acc_avgPfE9shm_array;
	add.s32 	%r26, %r25, %r24;
	st.shared.f32 	[%r26], %f16;
	bar.sync 	0;
	add.s32 	%r1, %r23, 1;
	and.b32  	%r2, %r1, 15;
	setp.lt.u32 	%p1, %r23, 15;
	mov.b32 	%r40, 0;
	mov.f32 	%f84, 0f00000000;
	@%p1 bra 	$L__BB0_3;
	and.b32  	%r40, %r1, 2032;
	add.s32 	%r37, %r25, 32;
	neg.s32 	%r38, %r40;
	mov.f32 	%f84, 0f00000000;
$L__BB0_2:
	.pragma "nounroll";
	ld.shared.f32 	%f18, [%r37+-32];
	add.f32 	%f19, %f84, %f18;
	ld.shared.f32 	%f20, [%r37+-28];
	add.f32 	%f21, %f19, %f20;
	ld.shared.f32 	%f22, [%r37+-24];
	add.f32 	%f23, %f21, %f22;
	ld.shared.f32 	%f24, [%r37+-20];
	add.f32 	%f25, %f23, %f24;
	ld.shared.f32 	%f26, [%r37+-16];
	add.f32 	%f27, %f25, %f26;
	ld.shared.f32 	%f28, [%r37+-12];
	add.f32 	%f29, %f27, %f28;
	ld.shared.f32 	%f30, [%r37+-8];
	add.f32 	%f31, %f29, %f30;
	ld.shared.f32 	%f32, [%r37+-4];
	add.f32 	%f33, %f31, %f32;
	ld.shared.f32 	%f34, [%r37];
	add.f32 	%f35, %f33, %f34;
	ld.shared.f32 	%f36, [%r37+4];
	add.f32 	%f37, %f35, %f36;
	ld.shared.f32 	%f38, [%r37+8];
	add.f32 	%f39, %f37, %f38;
	ld.shared.f32 	%f40, [%r37+12];
	add.f32 	%f41, %f39, %f40;
	ld.shared.f32 	%f42, [%r37+16];
	add.f32 	%f43, %f41, %f42;
	ld.shared.f32 	%f44, [%r37+20];
	add.f32 	%f45, %f43, %f44;
	ld.shared.f32 	%f46, [%r37+24];
	add.f32 	%f47, %f45, %f46;
	ld.shared.f32 	%f48, [%r37+28];
	add.f32 	%f84, %f47, %f48;
	add.s32 	%r38, %r38, 16;
	add.s32 	%r37, %r37, 64;
	setp.ne.s32 	%p2, %r38, 0;
	@%p2 bra 	$L__BB0_2;
$L__BB0_3:
	setp.eq.s32 	%p3, %r2, 0;
	@%p3 bra 	$L__BB0_12;
	and.b32  	%r10, %r1, 7;
	setp.lt.u32 	%p4, %r2, 8;
	@%p4 bra 	$L__BB0_6;
	shl.b32 	%r29, %r40, 2;
	add.s32 	%r31, %r25, %r29;
	ld.shared.f32 	%f50, [%r31];
	add.f32 	%f51, %f84, %f50;
	ld.shared.f32 	%f52, [%r31+4];
	add.f32 	%f53, %f51, %f52;
	ld.shared.f32 	%f54, [%r31+8];
	add.f32 	%f55, %f53, %f54;
	ld.shared.f32 	%f56, [%r31+12];
	add.f32 	%f57, %f55, %f56;
	ld.shared.f32 	%f58, [%r31+16];
	add.f32 	%f59, %f57, %f58;
	ld.shared.f32 	%f60, [%r31+20];
	add.f32 	%f61, %f59, %f60;
	ld.shared.f32 	%f62, [%r31+24];
	add.f32 	%f63, %f61, %f62;
	ld.shared.f32 	%f64, [%r31+28];
	add.f32 	%f84, %f63, %f64;
	add.s32 	%r40, %r40, 8;
$L__BB0_6:
	setp.eq.s32 	%p5, %r10, 0;
	@%p5 bra 	$L__BB0_12;
	and.b32  	%r13, %r1, 3;
	setp.lt.u32 	%p6, %r10, 4;
	@%p6 bra 	$L__BB0_9;
	shl.b32 	%r32, %r40, 2;
	add.s32 	%r34, %r25, %r32;
	ld.shared.f32 	%f66, [%r34];
	add.f32 	%f67, %f84, %f66;
	ld.shared.f32 	%f68, [%r34+4];
	add.f32 	%f69, %f67, %f68;
	ld.shared.f32 	%f70, [%r34+8];
	add.f32 	%f71, %f69, %f70;
	ld.shared.f32 	%f72, [%r34+12];
	add.f32 	%f84, %f71, %f72;
	add.s32 	%r40, %r40, 4;
$L__BB0_9:
	setp.eq.s32 	%p7, %r13, 0;
	@%p7 bra 	$L__BB0_12;
	shl.b32 	%r35, %r40, 2;
	add.s32 	%r43, %r25, %r35;
	neg.s32 	%r42, %r13;
$L__BB0_11:
	.pragma "nounroll";
	ld.shared.f32 	%f73, [%r43];
	add.f32 	%f84, %f84, %f73;
	add.s32 	%r43, %r43, 4;
	add.s32 	%r42, %r42, 1;
	setp.ne.s32 	%p8, %r42, 0;
	@%p8 bra 	$L__BB0_11;
$L__BB0_12:
	cvt.rn.f32.u32 	%f74, %r1;
	div.rn.f32 	%f75, %f84, %f74;
	st.global.f32 	[%rd1], %f75;
	ret;

}


// ===== COMPILED SASS (sm_100) =====

	.target	sm_100

	.elftype	@"ET_EXEC"


//--------------------- .note.nv.tkinfo           --------------------------
	.section	.note.nv.tkinfo,"",@"SHT_NOTE"
	.sectionflags	@"SHF_NOTE_NV_TKINFO"
	.tkinfo
        /*0018*/ 	.word	0x00000002
        /*0030*/ 	.string	""
        /*0030*/ 	.string	"ptxas"
        /*0030*/ 	.string	"Cuda compilation tools, release 13.0, V13.0.88"
        /*0030*/ 	.string	"Build cuda_13.0.r13.0/compiler.36424714_0"
        /*0030*/ 	.string	"-arch sm_100 -m 64 "



//--------------------- .note.nv.cuinfo           --------------------------
	.section	.note.nv.cuinfo,"",@"SHT_NOTE"
	.sectionflags	@"SHF_NOTE_NV_CUINFO"
        /*0018*/ 	.short	0x0002
        /*001a*/ 	.short	0x0064
        /*001c*/ 	.short	0x0082
	.zero		2


//--------------------- .nv.info                  --------------------------
	.section	.nv.info,"",@"SHT_CUDA_INFO"
	.align	4


	//----- nvinfo : EIATTR_REGCOUNT
	.align		4
        /*0000*/ 	.byte	0x04, 0x2f
        /*0002*/ 	.short	(.L_1 - .L_0)
	.align		4
.L_0:
        /*0004*/ 	.word	index@(_Z14kernel_acc_avgPf)
        /*0008*/ 	.word	0x0000001b


	//----- nvinfo : EIATTR_FRAME_SIZE
	.align		4
.L_1:
        /*000c*/ 	.byte	0x04, 0x11
        /*000e*/ 	.short	(.L_3 - .L_2)
	.align		4
.L_2:
        /*0010*/ 	.word	index@($__internal_0_$__cuda_sm3x_div_rn_noftz_f32_slowpath)
        /*0014*/ 	.word	0x00000000


	//----- nvinfo : EIATTR_FRAME_SIZE
	.align		4
.L_3:
        /*0018*/ 	.byte	0x04, 0x11
        /*001a*/ 	.short	(.L_5 - .L_4)
	.align		4
.L_4:
        /*001c*/ 	.word	index@(_Z14kernel_acc_avgPf)
        /*0020*/ 	.word	0x00000000


	//----- nvinfo : EIATTR_MIN_STACK_SIZE
	.align		4
.L_5:
        /*0024*/ 	.byte	0x04, 0x12
        /*0026*/ 	.short	(.L_7 - .L_6)
	.align		4
.L_6:
        /*0028*/ 	.word	index@(_Z14kernel_acc_avgPf)
        /*002c*/ 	.word	0x00000000
.L_7:


//--------------------- .nv.compat                --------------------------
	.section	.nv.compat,"",@"SHT_CUDA_COMPAT_INFO"
	.align	4
        /*0000*/ 	.byte	0x02, 0x09, 0x00, 0x00, 0x02, 0x02, 0x01, 0x00, 0x02, 0x05, 0x05, 0x00, 0x03, 0x07, 0x01, 0x01
        /*0010*/ 	.byte	0x02, 0x03, 0x00, 0x00, 0x02, 0x06, 0x01, 0x00, 0x04, 0x0b, 0x08, 0x00, 0x01, 0x00, 0x00, 0x00
        /*0020*/ 	.byte	0x00, 0x00, 0x00, 0x00


//--------------------- .nv.info._Z14kernel_acc_avgPf --------------------------
	.section	.nv.info._Z14kernel_acc_avgPf,"",@"SHT_CUDA_INFO"
	.sectionflags	@""
	.align	4


	//----- nvinfo : EIATTR_CUDA_API_VERSION
	.align		4
        /*0000*/ 	.byte	0x04, 0x37
        /*0002*/ 	.short	(.L_9 - .L_8)
.L_8:
        /*0004*/ 	.word	0x00000082


	//----- nvinfo : EIATTR_KPARAM_INFO
	.align		4
.L_9:
        /*0008*/ 	.byte	0x04, 0x17
        /*000a*/ 	.short	(.L_11 - .L_10)
.L_10:
        /*000c*/ 	.word	0x00000000
        /*0010*/ 	.short	0x0000
        /*0012*/ 	.short	0x0000
        /*0014*/ 	.byte	0x00, 0xf5, 0x21, 0x00


	//----- nvinfo : EIATTR_SPARSE_MMA_MASK
	.align		4
.L_11:
        /*0018*/ 	.byte	0x03, 0x50
        /*001a*/ 	.short	0x0000


	//----- nvinfo : EIATTR_MAXREG_COUNT
	.align		4
        /*001c*/ 	.byte	0x03, 0x1b
        /*001e*/ 	.short	0x00ff


	//----- nvinfo : EIATTR_NUM_BARRIERS
	.align		4
        /*0020*/ 	.byte	0x02, 0x4c
        /*0022*/ 	.byte	0x01
	.zero		1


	//----- nvinfo : EIATTR_MERCURY_ISA_VERSION
	.align		4
        /*0024*/ 	.byte	0x03, 0x5f
        /*0026*/ 	.short	0x0101


	//----- nvinfo : EIATTR_VRC_CTA_INIT_COUNT
	.align		4
        /*0028*/ 	.byte	0x02, 0x4a
	.zero		1
	.zero		1


	//----- nvinfo : EIATTR_EXIT_INSTR_OFFSETS
	.align		4
        /*002c*/ 	.byte	0x04, 0x1c
        /*002e*/ 	.short	(.L_13 - .L_12)


	//   ....[0]....
.L_12:
        /*0030*/ 	.word	0x00000690


	//----- nvinfo : EIATTR_CRS_STACK_SIZE
	.align		4
.L_13:
        /*0034*/ 	.byte	0x04, 0x1e
        /*0036*/ 	.short	(.L_15 - .L_14)
.L_14:
        /*0038*/ 	.word	0x00000000


	//----- nvinfo : EIATTR_CBANK_PARAM_SIZE
	.align		4
.L_15:
        /*003c*/ 	.byte	0x03, 0x19
        /*003e*/ 	.short	0x0008


	//----- nvinfo : EIATTR_PARAM_CBANK
	.align		4
        /*0040*/ 	.byte	0x04, 0x0a
        /*0042*/ 	.short	(.L_17 - .L_16)
	.align		4
.L_16:
        /*0044*/ 	.word	index@(.nv.constant0._Z14kernel_acc_avgPf)
        /*0048*/ 	.short	0x0380
        /*004a*/ 	.short	0x0008


	//----- nvinfo : EIATTR_SW_WAR
	.align		4
.L_17:
        /*004c*/ 	.byte	0x04, 0x36
        /*004e*/ 	.short	(.L_19 - .L_18)
.L_18:
        /*0050*/ 	.word	0x00000008
.L_19:


//--------------------- .nv.callgraph             --------------------------
	.section	.nv.callgraph,"",@"SHT_CUDA_CALLGRAPH"
	.align	4
	.sectionentsize	8
	.align		4
        /*0000*/ 	.word	0x00000000
	.align		4
        /*0004*/ 	.word	0xffffffff
	.align		4
        /*0008*/ 	.word	0x00000000
	.align		4
        /*000c*/ 	.word	0xfffffffe
	.align		4
        /*0010*/ 	.word	0x00000000
	.align		4
        /*0014*/ 	.word	0xfffffffd
	.align		4
        /*0018*/ 	.word	0x00000000
	.align		4
        /*001c*/ 	.word	0xfffffffc


//--------------------- .text._Z14kernel_acc_avgPf --------------------------
	.section	.text._Z14kernel_acc_avgPf,"ax",@progbits
	.align	128
        .global         _Z14kernel_acc_avgPf
        .type           _Z14kernel_acc_avgPf,@function
        .size           _Z14kernel_acc_avgPf,(.L_x_22 - _Z14kernel_acc_avgPf)
        .other          _Z14kernel_acc_avgPf,@"STO_CUDA_ENTRY STV_DEFAULT"
_Z14kernel_acc_avgPf:
.text._Z14kernel_acc_avgPf:
[----:B------:R-:W-:Y:S01]  /*0000*/  LDC R1, c[0x0][0x37c] ;  /* 0x0000df00ff017b82 */ /* 0x000fe20000000800 */
[----:B------:R-:W0:Y:S07]  /*0010*/  S2R R3, SR_TID.X ;  /* 0x0000000000037919 */ /* 0x000e2e0000002100 */
[----:B------:R-:W0:Y:S01]  /*0020*/  LDC.64 R4, c[0x0][0x380] ;  /* 0x0000e000ff047b82 */ /* 0x000e220000000a00 */
[----:B------:R-:W1:Y:S01]  /*0030*/  LDCU.64 UR6, c[0x0][0x358] ;  /* 0x00006b00ff0677ac */ /* 0x000e620008000a00 */
[----:B0-----:R-:W-:-:S05]  /*0040*/  IMAD.WIDE.U32 R4, R3, 0x4, R4 ;  /* 0x0000000403047825 */ /* 0x001fca00078e0004 */
[----:B-1----:R-:W2:Y:S01]  /*0050*/  LDG.E R7, desc[UR6][R4.64] ;  /* 0x0000000604077981 */ /* 0x002ea2000c1e1900 */
[----:B------:R-:W0:Y:S01]  /*0060*/  S2UR UR5, SR_CgaCtaId ;  /* 0x00000000000579c3 */ /* 0x000e220000008800 */
[----:B------:R-:W-:Y:S01]  /*0070*/  UMOV UR4, 0x400 ;  /* 0x0000040000047882 */ /* 0x000fe20000000000 */
[C---:B------:R-:W-:Y:S01]  /*0080*/  ISETP.GE.U32.AND P0, PT, R3.reuse, 0xf, PT ;  /* 0x0000000f0300780c */ /* 0x040fe20003f06070 */
[----:B------:R-:W-:Y:S01]  /*0090*/  VIADD R0, R3, 0x1 ;  /* 0x0000000103007836 */ /* 0x000fe20000000000 */
[----:B------:R-:W-:Y:S04]  /*00a0*/  BSSY.RECONVERGENT B0, `(.L_x_0) ;  /* 0x0000026000007945 */ /* 0x000fe80003800200 */
[----:B------:R-:W-:-:S04]  /*00b0*/  LOP3.LUT R6, R0, 0xf, RZ, 0xc0, !PT ;  /* 0x0000000f00067812 */ /* 0x000fc800078ec0ff */
[----:B------:R-:W-:Y:S01]  /*00c0*/  ISETP.NE.AND P1, PT, R6, RZ, PT ;  /* 0x000000ff0600720c */ /* 0x000fe20003f25270 */
[----:B0-----:R-:W-:-:S06]  /*00d0*/  ULEA UR4, UR5, UR4, 0x18 ;  /* 0x0000000405047291 */ /* 0x001fcc000f8ec0ff */
[----:B------:R-:W-:Y:S02]  /*00e0*/  LEA R8, R3, UR4, 0x2 ;  /* 0x0000000403087c11 */ /* 0x000fe4000f8e10ff */
[----:B------:R-:W-:-:S03]  /*00f0*/  CS2R R2, SRZ ;  /* 0x0000000000027805 */ /* 0x000fc6000001ff00 */
[----:B--2---:R0:W-:Y:S01]  /*0100*/  STS [R8], R7 ;  /* 0x0000000708007388 */ /* 0x0041e20000000800 */
[----:B------:R-:W-:Y:S06]  /*0110*/  BAR.SYNC.DEFER_BLOCKING 0x0 ;  /* 0x0000000000007b1d */ /* 0x000fec0000010000 */
[----:B------:R-:W-:Y:S05]  /*0120*/  @!P0 BRA `(.L_x_1) ;  /* 0x0000000000748947 */ /* 0x000fea0003800000 */
[----:B------:R-:W-:Y:S01]  /*0130*/  UIADD3 UR5, UPT, UPT, UR4, 0x20, URZ ;  /* 0x0000002004057890 */ /* 0x000fe2000fffe0ff */
[----:B------:R-:W-:Y:S01]  /*0140*/  LOP3.LUT R2, R0, 0x7f0, RZ, 0xc0, !PT ;  /* 0x000007f000027812 */ /* 0x000fe200078ec0ff */
[----:B------:R-:W-:-:S04]  /*0150*/  IMAD.MOV.U32 R3, RZ, RZ, RZ ;  /* 0x000000ffff037224 */ /* 0x000fc800078e00ff */
[----:B0-----:R-:W-:Y:S02]  /*0160*/  IMAD.U32 R7, RZ, RZ, UR5 ;  /* 0x00000005ff077e24 */ /* 0x001fe4000f8e00ff */
[----:B------:R-:W-:-:S07]  /*0170*/  IMAD.MOV R24, RZ, RZ, -R2 ;  /* 0x000000ffff187224 */ /* 0x000fce00078e0a02 */
.L_x_2:
[----:B------:R-:W0:Y:S01]  /*0180*/  LDS.128 R8, [R7+-0x20] ;  /* 0xffffe00007087984 */ /* 0x000e220000000c00 */
[----:B------:R-:W-:-:S03]  /*0190*/  IADD3 R24, PT, PT, R24, 0x10, RZ ;  /* 0x0000001018187810 */ /* 0x000fc60007ffe0ff */
[----:B------:R-:W1:Y:S01]  /*01a0*/  LDS.128 R12, [R7+-0x10] ;  /* 0xfffff000070c7984 */ /* 0x000e620000000c00 */
[----:B------:R-:W-:-:S03]  /*01b0*/  ISETP.NE.AND P0, PT, R24, RZ, PT ;  /* 0x000000ff1800720c */ /* 0x000fc60003f05270 */
[----:B------:R-:W2:Y:S04]  /*01c0*/  LDS.128 R16, [R7] ;  /* 0x0000000007107984 */ /* 0x000ea80000000c00 */
[----:B------:R3:W4:Y:S02]  /*01d0*/  LDS.128 R20, [R7+0x10] ;  /* 0x0000100007147984 */ /* 0x0007240000000c00 */
[----:B---3--:R-:W-:Y:S02]  /*01e0*/  VIADD R7, R7, 0x40 ;  /* 0x0000004007077836 */ /* 0x008fe40000000000 */
[----:B0-----:R-:W-:-:S04]  /*01f0*/  FADD R8, R8, R3 ;  /* 0x0000000308087221 */ /* 0x001fc80000000000 */
[----:B------:R-:W-:-:S04]  /*0200*/  FADD R9, R8, R9 ;  /* 0x0000000908097221 */ /* 0x000fc80000000000 */
[----:B------:R-:W-:-:S04]  /*0210*/  FADD R10, R9, R10 ;  /* 0x0000000a090a7221 */ /* 0x000fc80000000000 */
[----:B------:R-:W-:-:S04]  /*0220*/  FADD R11, R10, R11 ;  /* 0x0000000b0a0b7221 */ /* 0x000fc80000000000 */
[----:B-1----:R-:W-:-:S04]  /*0230*/  FADD R12, R11, R12 ;  /* 0x0000000c0b0c7221 */ /* 0x002fc80000000000 */
[----:B------:R-:W-:-:S04]  /*0240*/  FADD R13, R12, R13 ;  /* 0x0000000d0c0d7221 */ /* 0x000fc80000000000 */
[----:B------:R-:W-:-:S04]  /*0250*/  FADD R14, R13, R14 ;  /* 0x0000000e0d0e7221 */ /* 0x000fc80000000000 */
[----:B------:R-:W-:-:S04]  /*0260*/  FADD R15, R14, R15 ;  /* 0x0000000f0e0f7221 */ /* 0x000fc80000000000 */
[----:B--2---:R-:W-:-:S04]  /*0270*/  FADD R16, R15, R16 ;  /* 0x000000100f107221 */ /* 0x004fc80000000000 */
[----:B------:R-:W-:-:S04]  /*0280*/  FADD R17, R16, R17 ;  /* 0x0000001110117221 */ /* 0x000fc80000000000 */
[----:B------:R-:W-:-:S04]  /*0290*/  FADD R18, R17, R18 ;  /* 0x0000001211127221 */ /* 0x000fc80000000000 */
[----:B------:R-:W-:-:S04]  /*02a0*/  FADD R19, R18, R19 ;  /* 0x0000001312137221 */ /* 0x000fc80000000000 */
[----:B----4-:R-:W-:-:S04]  /*02b0*/  FADD R20, R19, R20 ;  /* 0x0000001413147221 */ /* 0x010fc80000000000 */
[----:B------:R-:W-:-:S04]  /*02c0*/  FADD R21, R20, R21 ;  /* 0x0000001514157221 */ /* 0x000fc80000000000 */
[----:B------:R-:W-:-:S04]  /*02d0*/  FADD R22, R21, R22 ;  /* 0x0000001615167221 */ /* 0x000fc80000000000 */
[----:B------:R-:W-:Y:S01]  /*02e0*/  FADD R3, R22, R23 ;  /* 0x0000001716037221 */ /* 0x000fe20000000000 */
[----:B------:R-:W-:Y:S06]  /*02f0*/  @P0 BRA `(.L_x_2) ;  /* 0xfffffffc00a00947 */ /* 0x000fec000383ffff */
.L_x_1:
[----:B------:R-:W-:Y:S05]  /*0300*/  BSYNC.RECONVERGENT B0 ;  /* 0x0000000000007941 */ /* 0x000fea0003800200 */
.L_x_0:
[----:B------:R-:W-:Y:S04]  /*0310*/  BSSY.RECONVERGENT B0, `(.L_x_3) ;  /* 0x0000028000007945 */ /* 0x000fe80003800200 */
[----:B------:R-:W-:Y:S05]  /*0320*/  @!P1 BRA `(.L_x_4) ;  /* 0x0000000000989947 */ /* 0x000fea0003800000 */
[----:B------:R-:W-:Y:S01]  /*0330*/  ISETP.GE.U32.AND P0, PT, R6, 0x8, PT ;  /* 0x000000080600780c */ /* 0x000fe20003f06070 */
[----:B------:R-:W-:Y:S01]  /*0340*/  BSSY.RECONVERGENT B1, `(.L_x_5) ;  /* 0x0000010000017945 */ /* 0x000fe20003800200 */
[----:B0-----:R-:W-:-:S04]  /*0350*/  LOP3.LUT R7, R0, 0x7, RZ, 0xc0, !PT ;  /* 0x0000000700077812 */ /* 0x001fc800078ec0ff */
[----:B------:R-:W-:-:S07]  /*0360*/  ISETP.NE.AND P1, PT, R7, RZ, PT ;  /* 0x000000ff0700720c */ /* 0x000fce0003f25270 */
[----:B------:R-:W-:Y:S06]  /*0370*/  @!P0 BRA `(.L_x_6) ;  /* 0x0000000000308947 */ /* 0x000fec0003800000 */
[C---:B------:R-:W-:Y:S01]  /*0380*/  LEA R6, R2.reuse, UR4, 0x2 ;  /* 0x0000000402067c11 */ /* 0x040fe2000f8e10ff */
[----:B------:R-:W-:-:S04]  /*0390*/  VIADD R2, R2, 0x8 ;  /* 0x0000000802027836 */ /* 0x000fc80000000000 */
[----:B------:R-:W0:Y:S04]  /*03a0*/  LDS.128 R8, [R6] ;  /* 0x0000000006087984 */ /* 0x000e280000000c00 */
[----:B------:R-:W1:Y:S01]  /*03b0*/  LDS.128 R12, [R6+0x10] ;  /* 0x00001000060c7984 */ /* 0x000e620000000c00 */
[----:B0-----:R-:W-:-:S04]  /*03c0*/  FADD R8, R3, R8 ;  /* 0x0000000803087221 */ /* 0x001fc80000000000 */
[----:B------:R-:W-:-:S04]  /*03d0*/  FADD R9, R8, R9 ;  /* 0x0000000908097221 */ /* 0x000fc80000000000 */
[----:B------:R-:W-:-:S04]  /*03e0*/  FADD R10, R9, R10 ;  /* 0x0000000a090a7221 */ /* 0x000fc80000000000 */
[----:B------:R-:W-:-:S04]  /*03f0*/  FADD R11, R10, R11 ;  /* 0x0000000b0a0b7221 */ /* 0x000fc80000000000 */
[----:B-1----:R-:W-:-:S04]  /*0400*/  FADD R12, R11, R12 ;  /* 0x0000000c0b0c7221 */ /* 0x002fc80000000000 */
[----:B------:R-:W-:-:S04]  /*0410*/  FADD R13, R12, R13 ;  /* 0x0000000d0c0d7221 */ /* 0x000fc80000000000 */
[----:B------:R-:W-:-:S04]  /*0420*/  FADD R14, R13, R14 ;  /* 0x0000000e0d0e7221 */ /* 0x000fc80000000000 */
[----:B------:R-:W-:-:S07]  /*0430*/  FADD R3, R14, R15 ;  /* 0x0000000f0e037221 */ /* 0x000fce0000000000 */
.L_x_6:
[----:B------:R-:W-:Y:S05]  /*0440*/  BSYNC.RECONVERGENT B1 ;  /* 0x0000000000017941 */ /* 0x000fea0003800200 */
.L_x_5:
[----:B------:R-:W-:Y:S05]  /*0450*/  @!P1 BRA `(.L_x_4) ;  /* 0x00000000004c9947 */ /* 0x000fea0003800000 */
[----:B------:R-:W-:Y:S02]  /*0460*/  ISETP.GE.U32.AND P0, PT, R7, 0x4, PT ;  /* 0x000000040700780c */ /* 0x000fe40003f06070 */
[----:B------:R-:W-:-:S04]  /*0470*/  LOP3.LUT R6, R0, 0x3, RZ, 0xc0, !PT ;  /* 0x0000000300067812 */ /* 0x000fc800078ec0ff */
[----:B------:R-:W-:-:S07]  /*0480*/  ISETP.NE.AND P1, PT, R6, RZ, PT ;  /* 0x000000ff0600720c */ /* 0x000fce0003f25270 */
[C---:B------:R-:W-:Y:S01]  /*0490*/  @P0 LEA R8, R2.reuse, UR4, 0x2 ;  /* 0x0000000402080c11 */ /* 0x040fe2000f8e10ff */
[----:B------:R-:W-:-:S05]  /*04a0*/  @P0 VIADD R2, R2, 0x4 ;  /* 0x0000000402020836 */ /* 0x000fca0000000000 */
[----:B------:R-:W0:Y:S02]  /*04b0*/  @P0 LDS.128 R8, [R8] ;  /* 0x0000000008080984 */ /* 0x000e240000000c00 */
[----:B0-----:R-:W-:-:S04]  /*04c0*/  @P0 FADD R12, R3, R8 ;  /* 0x00000008030c0221 */ /* 0x001fc80000000000 */
[----:B------:R-:W-:-:S04]  /*04d0*/  @P0 FADD R9, R12, R9 ;  /* 0x000000090c090221 */ /* 0x000fc80000000000 */
[----:B------:R-:W-:-:S04]  /*04e0*/  @P0 FADD R10, R9, R10 ;  /* 0x0000000a090a0221 */ /* 0x000fc80000000000 */
[----:B------:R-:W-:Y:S01]  /*04f0*/  @P0 FADD R3, R10, R11 ;  /* 0x0000000b0a030221 */ /* 0x000fe20000000000 */
[----:B------:R-:W-:Y:S06]  /*0500*/  @!P1 BRA `(.L_x_4) ;  /* 0x0000000000209947 */ /* 0x000fec0003800000 */
[----:B------:R-:W-:Y:S02]  /*0510*/  LEA R2, R2, UR4, 0x2 ;  /* 0x0000000402027c11 */ /* 0x000fe4000f8e10ff */
[----:B------:R-:W-:-:S07]  /*0520*/  IADD3 R6, PT, PT, -R6, RZ, RZ ;  /* 0x000000ff06067210 */ /* 0x000fce0007ffe1ff */
.L_x_7:
[----:B------:R0:W1:Y:S01]  /*0530*/  LDS R8, [R2] ;  /* 0x0000000002087984 */ /* 0x0000620000000800 */
[----:B------:R-:W-:-:S05]  /*0540*/  VIADD R6, R6, 0x1 ;  /* 0x0000000106067836 */ /* 0x000fca0000000000 */
[----:B------:R-:W-:Y:S01]  /*0550*/  ISETP.NE.AND P0, PT, R6, RZ, PT ;  /* 0x000000ff0600720c */ /* 0x000fe20003f05270 */
[----:B0-----:R-:W-:Y:S02]  /*0560*/  VIADD R2, R2, 0x4 ;  /* 0x0000000402027836 */ /* 0x001fe40000000000 */
[----:B-1----:R-:W-:-:S10]  /*0570*/  FADD R3, R8, R3 ;  /* 0x0000000308037221 */ /* 0x002fd40000000000 */
[----:B------:R-:W-:Y:S05]  /*0580*/  @P0 BRA `(.L_x_7) ;  /* 0xfffffffc00e80947 */ /* 0x000fea000383ffff */
.L_x_4:
[----:B------:R-:W-:Y:S05]  /*0590*/  BSYNC.RECONVERGENT B0 ;  /* 0x0000000000007941 */ /* 0x000fea0003800200 */
.L_x_3:
[----:B------:R-:W-:Y:S01]  /*05a0*/  I2FP.F32.U32 R6, R0 ;  /* 0x0000000000067245 */ /* 0x000fe20000201000 */
[----:B------:R-:W-:Y:S03]  /*05b0*/  BSSY.RECONVERGENT B0, `(.L_x_8) ;  /* 0x000000c000007945 */ /* 0x000fe60003800200 */
[----:B0-----:R-:W0:Y:S08]  /*05c0*/  MUFU.RCP R7, R6 ;  /* 0x0000000600077308 */ /* 0x001e300000001000 */
[----:B------:R-:W1:Y:S01]  /*05d0*/  FCHK P0, R3, R6 ;  /* 0x0000000603007302 */ /* 0x000e620000000000 */
[----:B0-----:R-:W-:-:S04]  /*05e0*/  FFMA R0, -R6, R7, 1 ;  /* 0x3f80000006007423 */ /* 0x001fc80000000107 */
[----:B------:R-:W-:-:S04]  /*05f0*/  FFMA R0, R7, R0, R7 ;  /* 0x0000000007007223 */ /* 0x000fc80000000007 */
[----:B------:R-:W-:-:S04]  /*0600*/  FFMA R7, R0, R3, RZ ;  /* 0x0000000300077223 */ /* 0x000fc800000000ff */
[----:B------:R-:W-:-:S04]  /*0610*/  FFMA R2, -R6, R7, R3 ;  /* 0x0000000706027223 */ /* 0x000fc80000000103 */
[----:B------:R-:W-:Y:S01]  /*0620*/  FFMA R7, R0, R2, R7 ;  /* 0x0000000200077223 */ /* 0x000fe20000000007 */
[----:B-1----:R-:W-:Y:S06]  /*0630*/  @!P0 BRA `(.L_x_9) ;  /* 0x00000000000c8947 */ /* 0x002fec0003800000 */
[----:B------:R-:W-:-:S07]  /*0640*/  MOV R2, 0x660 ;  /* 0x0000066000027802 */ /* 0x000fce0000000f00 */
[----:B------:R-:W-:Y:S05]  /*0650*/  CALL.REL.NOINC `($__internal_0_$__cuda_sm3x_div_rn_noftz_f32_slowpath) ;  /* 0x0000000000107944 */ /* 0x000fea0003c00000 */
[----:B------:R-:W-:-:S07]  /*0660*/  IMAD.MOV.U32 R7, RZ, RZ, R0 ;  /* 0x000000ffff077224 */ /* 0x000fce00078e0000 */
.L_x_9:
[----:B------:R-:W-:Y:S05]  /*0670*/  BSYNC.RECONVERGENT B0 ;  /* 0x0000000000007941 */ /* 0x000fea0003800200 */
.L_x_8:
[----:B------:R-:W-:Y:S01]  /*0680*/  STG.E desc[UR6][R4.64], R7 ;  /* 0x0000000704007986 */ /* 0x000fe2000c101906 */
[----:B------:R-:W-:Y:S05]  /*0690*/  EXIT ;  /* 0x000000000000794d */ /* 0x000fea0003800000 */
        .weak           $__internal_0_$__cuda_sm3x_div_rn_noftz_f32_slowpath
        .type           $__internal_0_$__cuda_sm3x_div_rn_noftz_f32_slowpath,@function
        .size           $__internal_0_$__cuda_sm3x_div_rn_noftz_f32_slowpath,(.L_x_22 - $__internal_0_$__cuda_sm3x_div_rn_noftz_f32_slowpath)
$__internal_0_$__cuda_sm3x_div_rn_noftz_f32_slowpath:
[----:B------:R-:W-:Y:S01]  /*06a0*/  SHF.R.U32.HI R7, RZ, 0x17, R6 ;  /* 0x00000017ff077819 */ /* 0x000fe20000011606 */
[----:B------:R-:W-:Y:S01]  /*06b0*/  BSSY.RECONVERGENT B1, `(.L_x_10) ;  /* 0x0000063000017945 */ /* 0x000fe20003800200 */
[----:B------:R-:W-:Y:S02]  /*06c0*/  SHF.R.U32.HI R0, RZ, 0x17, R3 ;  /* 0x00000017ff007819 */ /* 0x000fe40000011603 */
[----:B------:R-:W-:Y:S02]  /*06d0*/  LOP3.LUT R7, R7, 0xff, RZ, 0xc0, !PT ;  /* 0x000000ff07077812 */ /* 0x000fe400078ec0ff */
[----:B------:R-:W-:Y:S02]  /*06e0*/  LOP3.LUT R12, R0, 0xff, RZ, 0xc0, !PT ;  /* 0x000000ff000c7812 */ /* 0x000fe400078ec0ff */
[----:B------:R-:W-:-:S03]  /*06f0*/  IADD3 R9, PT, PT, R7, -0x1, RZ ;  /* 0xffffffff07097810 */ /* 0x000fc60007ffe0ff */
[----:B------:R-:W-:Y:S01]  /*0700*/  VIADD R10, R12, 0xffffffff ;  /* 0xffffffff0c0a7836 */ /* 0x000fe20000000000 */
[----:B------:R-:W-:-:S04]  /*0710*/  ISETP.GT.U32.AND P0, PT, R9, 0xfd, PT ;  /* 0x000000fd0900780c */ /* 0x000fc80003f04070 */
[----:B------:R-:W-:-:S13]  /*0720*/  ISETP.GT.U32.OR P0, PT, R10, 0xfd, P0 ;  /* 0x000000fd0a00780c */ /* 0x000fda0000704470 */
[----:B------:R-:W-:Y:S01]  /*0730*/  @!P0 IMAD.MOV.U32 R8, RZ, RZ, RZ ;  /* 0x000000ffff088224 */ /* 0x000fe200078e00ff */
[----:B------:R-:W-:Y:S06]  /*0740*/  @!P0 BRA `(.L_x_11) ;  /* 0x0000000000608947 */ /* 0x000fec0003800000 */
[----:B------:R-:W-:Y:S01]  /*0750*/  FSETP.GTU.FTZ.AND P0, PT, |R3|, +INF , PT ;  /* 0x7f8000000300780b */ /* 0x000fe20003f1c200 */
[----:B------:R-:W-:Y:S01]  /*0760*/  IMAD.MOV.U32 R0, RZ, RZ, R6 ;  /* 0x000000ffff007224 */ /* 0x000fe200078e0006 */
[----:B------:R-:W-:-:S04]  /*0770*/  FSETP.GTU.FTZ.AND P1, PT, |R6|, +INF , PT ;  /* 0x7f8000000600780b */ /* 0x000fc80003f3c200 */
[----:B------:R-:W-:-:S13]  /*0780*/  PLOP3.LUT P0, PT, P0, P1, PT, 0xf8, 0x8f ;  /* 0x00000000008f781c */ /* 0x000fda0000703f70 */
[----:B------:R-:W-:Y:S05]  /*0790*/  @P0 BRA `(.L_x_12) ;  /* 0x00000004004c0947 */ /* 0x000fea0003800000 */
[----:B------:R-:W-:-:S13]  /*07a0*/  LOP3.LUT P0, RZ, R6, 0x7fffffff, R3, 0xc8, !PT ;  /* 0x7fffffff06ff7812 */ /* 0x000fda000780c803 */
[----:B------:R-:W-:Y:S05]  /*07b0*/  @!P0 BRA `(.L_x_13) ;  /* 0x00000004003c8947 */ /* 0x000fea0003800000 */
[C---:B------:R-:W-:Y:S02]  /*07c0*/  FSETP.NEU.FTZ.AND P2, PT, |R3|.reuse, +INF , PT ;  /* 0x7f8000000300780b */ /* 0x040fe40003f5d200 */
[----:B------:R-:W-:Y:S02]  /*07d0*/  FSETP.NEU.FTZ.AND P1, PT, |R0|, +INF , PT ;  /* 0x7f8000000000780b */ /* 0x000fe40003f3d200 */
[----:B------:R-:W-:-:S11]  /*07e0*/  FSETP.NEU.FTZ.AND P0, PT, |R3|, +INF , PT ;  /* 0x7f8000000300780b */ /* 0x000fd60003f1d200 */
[----:B------:R-:W-:Y:S05]  /*07f0*/  @!P1 BRA !P2, `(.L_x_13) ;  /* 0x00000004002c9947 */ /* 0x000fea0005000000 */
[----:B------:R-:W-:-:S04]  /*0800*/  LOP3.LUT P2, RZ, R3, 0x7fffffff, RZ, 0xc0, !PT ;  /* 0x7fffffff03ff7812 */ /* 0x000fc8000784c0ff */
[----:B------:R-:W-:-:S13]  /*0810*/  PLOP3.LUT P1, PT, P1, P2, PT, 0x2f, 0xf2 ;  /* 0x0000000000f2781c */ /* 0x000fda0000f24577 */
[----:B------:R-:W-:Y:S05]  /*0820*/  @P1 BRA `(.L_x_14) ;  /* 0x0000000400181947 */ /* 0x000fea0003800000 */
[----:B------:R-:W-:-:S04]  /*0830*/  LOP3.LUT P1, RZ, R6, 0x7fffffff, RZ, 0xc0, !PT ;  /* 0x7fffffff06ff7812 */ /* 0x000fc8000782c0ff */
[----:B------:R-:W-:-:S13]  /*0840*/  PLOP3.LUT P0, PT, P0, P1, PT, 0x2f, 0xf2 ;  /* 0x0000000000f2781c */ /* 0x000fda0000702577 */
[----:B------:R-:W-:Y:S05]  /*0850*/  @P0 BRA `(.L_x_15) ;  /* 0x0000000400000947 */ /* 0x000fea0003800000 */
[----:B------:R-:W-:Y:S02]  /*0860*/  ISETP.GE.AND P0, PT, R10, RZ, PT ;  /* 0x000000ff0a00720c */ /* 0x000fe40003f06270 */
[----:B------:R-:W-:-:S11]  /*0870*/  ISETP.GE.AND P1, PT, R9, RZ, PT ;  /* 0x000000ff0900720c */ /* 0x000fd60003f26270 */
[----:B------:R-:W-:Y:S01]  /*0880*/  @P0 MOV R8, RZ ;  /* 0x000000ff00080202 */ /* 0x000fe20000000f00 */
[----:B------:R-:W-:Y:S02]  /*0890*/  @!P0 IMAD.MOV.U32 R8, RZ, RZ, -0x40 ;  /* 0xffffffc0ff088424 */ /* 0x000fe400078e00ff */
[----:B------:R-:W-:Y:S01]  /*08a0*/  @!P0 FFMA R3, R3, 1.84467440737095516160e+19, RZ ;  /* 0x5f80000003038823 */ /* 0x000fe200000000ff */
[----:B------:R-:W-:Y:S01]  /*08b0*/  @!P1 FFMA R6, R0, 1.84467440737095516160e+19, RZ ;  /* 0x5f80000000069823 */ /* 0x000fe200000000ff */
[----:B------:R-:W-:-:S07]  /*08c0*/  @!P1 VIADD R8, R8, 0x40 ;  /* 0x0000004008089836 */ /* 0x000fce0000000000 */
.L_x_11:
[----:B------:R-:W-:Y:S01]  /*08d0*/  LEA R9, R7, 0xc0800000, 0x17 ;  /* 0xc080000007097811 */ /* 0x000fe200078eb8ff */
[----:B------:R-:W-:Y:S04]  /*08e0*/  BSSY.RECONVERGENT B2, `(.L_x_16) ;  /* 0x0000036000027945 */ /* 0x000fe80003800200 */
[----:B------:R-:W-:Y:S01]  /*08f0*/  IMAD.IADD R9, R6, 0x1, -R9 ;  /* 0x0000000106097824 */ /* 0x000fe200078e0a09 */
[----:B------:R-:W-:-:S03]  /*0900*/  IADD3 R6, PT, PT, R12, -0x7f, RZ ;  /* 0xffffff810c067810 */ /* 0x000fc60007ffe0ff */
[----:B------:R-:W0:Y:S01]  /*0910*/  MUFU.RCP R10, R9 ;  /* 0x00000009000a7308 */ /* 0x000e220000001000 */
[----:B------:R-:W-:Y:S01]  /*0920*/  FADD.FTZ R11, -R9, -RZ ;  /* 0x800000ff090b7221 */ /* 0x000fe20000010100 */
[C---:B------:R-:W-:Y:S01]  /*0930*/  IMAD R0, R6.reuse, -0x800000, R3 ;  /* 0xff80000006007824 */ /* 0x040fe200078e0203 */
[----:B------:R-:W-:-:S05]  /*0940*/  IADD3 R7, PT, PT, R6, 0x7f, -R7 ;  /* 0x0000007f06077810 */ /* 0x000fca0007ffe807 */
[----:B------:R-:W-:Y:S02]  /*0950*/  IMAD.IADD R7, R7, 0x1, R8 ;  /* 0x0000000107077824 */ /* 0x000fe400078e0208 */
[----:B0-----:R-:W-:-:S04]  /*0960*/  FFMA R13, R10, R11, 1 ;  /* 0x3f8000000a0d7423 */ /* 0x001fc8000000000b */
[----:B------:R-:W-:-:S04]  /*0970*/  FFMA R12, R10, R13, R10 ;  /* 0x0000000d0a0c7223 */ /* 0x000fc8000000000a */
[----:B------:R-:W-:-:S04]  /*0980*/  FFMA R3, R0, R12, RZ ;  /* 0x0000000c00037223 */ /* 0x000fc800000000ff */
[----:B------:R-:W-:-:S04]  /*0990*/  FFMA R10, R11, R3, R0 ;  /* 0x000000030b0a7223 */ /* 0x000fc80000000000 */
[----:B------:R-:W-:-:S04]  /*09a0*/  FFMA R13, R12, R10, R3 ;  /* 0x0000000a0c0d7223 */ /* 0x000fc80000000003 */
[----:B------:R-:W-:-:S04]  /*09b0*/  FFMA R10, R11, R13, R0 ;  /* 0x0000000d0b0a7223 */ /* 0x000fc80000000000 */
[----:B------:R-:W-:-:S05]  /*09c0*/  FFMA R0, R12, R10, R13 ;  /* 0x0000000a0c007223 */ /* 0x000fca000000000d */
[----:B------:R-:W-:-:S04]  /*09d0*/  SHF.R.U32.HI R3, RZ, 0x17, R0 ;  /* 0x00000017ff037819 */ /* 0x000fc80000011600 */
[----:B------:R-:W-:-:S05]  /*09e0*/  LOP3.LUT R3, R3, 0xff, RZ, 0xc0, !PT ;  /* 0x000000ff03037812 */ /* 0x000fca00078ec0ff */
[----:B------:R-:W-:-:S04]  /*09f0*/  IMAD.IADD R9, R3, 0x1, R7 ;  /* 0x0000000103097824 */ /* 0x000fc800078e0207 */
[----:B------:R-:W-:-:S05]  /*0a00*/  VIADD R3, R9, 0xffffffff ;  /* 0xffffffff09037836 */ /* 0x000fca0000000000 */
[----:B------:R-:W-:-:S13]  /*0a10*/  ISETP.GE.U32.AND P0, PT, R3, 0xfe, PT ;  /* 0x000000fe0300780c */ /* 0x000fda0003f06070 */
[----:B------:R-:W-:Y:S05]  /*0a20*/  @!P0 BRA `(.L_x_17) ;  /* 0x0000000000808947 */ /* 0x000fea0003800000 */
[----:B------:R-:W-:-:S13]  /*0a30*/  ISETP.GT.AND P0, PT, R9, 0xfe, PT ;  /* 0x000000fe0900780c */ /* 0x000fda0003f04270 */
[----:B------:R-:W-:Y:S05]  /*0a40*/  @P0 BRA `(.L_x_18) ;  /* 0x00000000006c0947 */ /* 0x000fea0003800000 */
[----:B------:R-:W-:-:S13]  /*0a50*/  ISETP.GE.AND P0, PT, R9, 0x1, PT ;  /* 0x000000010900780c */ /* 0x000fda0003f06270 */
[----:B------:R-:W-:Y:S05]  /*0a60*/  @P0 BRA `(.L_x_19) ;  /* 0x0000000000740947 */ /* 0x000fea0003800000 */
[----:B------:R-:W-:Y:S02]  /*0a70*/  ISETP.GE.AND P0, PT, R9, -0x18, PT ;  /* 0xffffffe80900780c */ /* 0x000fe40003f06270 */
[----:B------:R-:W-:-:S11]  /*0a80*/  LOP3.LUT R0, R0, 0x80000000, RZ, 0xc0, !PT ;  /* 0x8000000000007812 */ /* 0x000fd600078ec0ff */
[----:B------:R-:W-:Y:S05]  /*0a90*/  @!P0 BRA `(.L_x_19) ;  /* 0x0000000000688947 */ /* 0x000fea0003800000 */
[CCC-:B------:R-:W-:Y:S01]  /*0aa0*/  FFMA.RZ R3, R12.reuse, R10.reuse, R13.reuse ;  /* 0x0000000a0c037223 */ /* 0x1c0fe2000000c00d */
[C---:B------:R-:W-:Y:S01]  /*0ab0*/  IADD3 R8, PT, PT, R9.reuse, 0x20, RZ ;  /* 0x0000002009087810 */ /* 0x040fe20007ffe0ff */
[CCC-:B------:R-:W-:Y:S01]  /*0ac0*/  FFMA.RM R6, R12.reuse, R10.reuse, R13.reuse ;  /* 0x0000000a0c067223 */ /* 0x1c0fe2000000400d */
[----:B------:R-:W-:Y:S02]  /*0ad0*/  ISETP.NE.AND P2, PT, R9, RZ, PT ;  /* 0x000000ff0900720c */ /* 0x000fe40003f45270 */
[----:B------:R-:W-:Y:S01]  /*0ae0*/  LOP3.LUT R7, R3, 0x7fffff, RZ, 0xc0, !PT ;  /* 0x007fffff03077812 */ /* 0x000fe200078ec0ff */
[----:B------:R-:W-:Y:S01]  /*0af0*/  FFMA.RP R3, R12, R10, R13 ;  /* 0x0000000a0c037223 */ /* 0x000fe2000000800d */
[----:B------:R-:W-:Y:S01]  /*0b00*/  ISETP.NE.AND P1, PT, R9, RZ, PT ;  /* 0x000000ff0900720c */ /* 0x000fe20003f25270 */
[----:B------:R-:W-:Y:S01]  /*0b10*/  IMAD.MOV R9, RZ, RZ, -R9 ;  /* 0x000000ffff097224 */ /* 0x000fe200078e0a09 */
[----:B------:R-:W-:Y:S02]  /*0b20*/  LOP3.LUT R7, R7, 0x800000, RZ, 0xfc, !PT ;  /* 0x0080000007077812 */ /* 0x000fe400078efcff */
[----:B------:R-:W-:-:S02]  /*0b30*/  FSETP.NEU.FTZ.AND P0, PT, R3, R6, PT ;  /* 0x000000060300720b */ /* 0x000fc40003f1d000 */
[----:B------:R-:W-:Y:S02]  /*0b40*/  SHF.L.U32 R8, R7, R8, RZ ;  /* 0x0000000807087219 */ /* 0x000fe400000006ff */
[----:B------:R-:W-:Y:S02]  /*0b50*/  SEL R6, R9, RZ, P2 ;  /* 0x000000ff09067207 */ /* 0x000fe40001000000 */
[----:B------:R-:W-:Y:S02]  /*0b60*/  ISETP.NE.AND P1, PT, R8, RZ, P1 ;  /* 0x000000ff0800720c */ /* 0x000fe40000f25270 */
[----:B------:R-:W-:Y:S02]  /*0b70*/  SHF.R.U32.HI R6, RZ, R6, R7 ;  /* 0x00000006ff067219 */ /* 0x000fe40000011607 */
[----:B------:R-:W-:Y:S02]  /*0b80*/  PLOP3.LUT P0, PT, P0, P1, PT, 0xf8, 0x8f ;  /* 0x00000000008f781c */ /* 0x000fe40000703f70 */
[----:B------:R-:W-:-:S02]  /*0b90*/  SHF.R.U32.HI R8, RZ, 0x1, R6 ;  /* 0x00000001ff087819 */ /* 0x000fc40000011606 */
[----:B------:R-:W-:-:S04]  /*0ba0*/  SEL R3, RZ, 0x1, !P0 ;  /* 0x00000001ff037807 */ /* 0x000fc80004000000 */
[----:B------:R-:W-:-:S04]  /*0bb0*/  LOP3.LUT R3, R3, 0x1, R8, 0xf8, !PT ;  /* 0x0000000103037812 */ /* 0x000fc800078ef808 */
[----:B------:R-:W-:-:S05]  /*0bc0*/  LOP3.LUT R3, R3, R6, RZ, 0xc0, !PT ;  /* 0x0000000603037212 */ /* 0x000fca00078ec0ff */
[----:B------:R-:W-:-:S05]  /*0bd0*/  IMAD.IADD R3, R8, 0x1, R3 ;  /* 0x0000000108037824 */ /* 0x000fca00078e0203 */
[----:B------:R-:W-:Y:S01]  /*0be0*/  LOP3.LUT R0, R3, R0, RZ, 0xfc, !PT ;  /* 0x0000000003007212 */ /* 0x000fe200078efcff */
[----:B------:R-:W-:Y:S06]  /*0bf0*/  BRA `(.L_x_19) ;  /* 0x0000000000107947 */ /* 0x000fec0003800000 */
.L_x_18:
[----:B------:R-:W-:-:S04]  /*0c00*/  LOP3.LUT R0, R0, 0x80000000, RZ, 0xc0, !PT ;  /* 0x8000000000007812 */ /* 0x000fc800078ec0ff */
[----:B------:R-:W-:Y:S01]  /*0c10*/  LOP3.LUT R0, R0, 0x7f800000, RZ, 0xfc, !PT ;  /* 0x7f80000000007812 */ /* 0x000fe200078efcff */
[----:B------:R-:W-:Y:S06]  /*0c20*/  BRA `(.L_x_19) ;  /* 0x0000000000047947 */ /* 0x000fec0003800000 */
.L_x_17:
[----:B------:R-:W-:-:S07]  /*0c30*/  LEA R0, R7, R0, 0x17 ;  /* 0x0000000007007211 */ /* 0x000fce00078eb8ff */
.L_x_19:
[----:B------:R-:W-:Y:S05]  /*0c40*/  BSYNC.RECONVERGENT B2 ;  /* 0x0000000000027941 */ /* 0x000fea0003800200 */
.L_x_16:
[----:B------:R-:W-:Y:S05]  /*0c50*/  BRA `(.L_x_20) ;  /* 0x0000000000207947 */ /* 0x000fea0003800000 */
.L_x_15:
[----:B------:R-:W-:-:S04]  /*0c60*/  LOP3.LUT R0, R6, 0x80000000, R3, 0x48, !PT ;  /* 0x8000000006007812 */ /* 0x000fc800078e4803 */
[----:B------:R-:W-:Y:S01]  /*0c70*/  LOP3.LUT R0, R0, 0x7f800000, RZ, 0xfc, !PT ;  /* 0x7f80000000007812 */ /* 0x000fe200078efcff */
[----:B------:R-:W-:Y:S06]  /*0c80*/  BRA `(.L_x_20) ;  /* 0x0000000000147947 */ /* 0x000fec0003800000 */
.L_x_14:
[----:B------:R-:W-:Y:S01]  /*0c90*/  LOP3.LUT R0, R6, 0x80000000, R3, 0x48, !PT ;  /* 0x8000000006007812 */ /* 0x000fe200078e4803 */
[----:B------:R-:W-:Y:S06]  /*0ca0*/  BRA `(.L_x_20) ;  /* 0x00000000000c7947 */ /* 0x000fec0003800000 */
.L_x_13:
[----:B------:R-:W0:Y:S01]  /*0cb0*/  MUFU.RSQ R0, -QNAN ;  /* 0xffc0000000007908 */ /* 0x000e220000001400 */
[----:B------:R-:W-:Y:S05]  /*0cc0*/  BRA `(.L_x_20) ;  /* 0x0000000000047947 */ /* 0x000fea0003800000 */
.L_x_12:
[----:B------:R-:W-:-:S07]  /*0cd0*/  FADD.FTZ R0, R3, R0 ;  /* 0x0000000003007221 */ /* 0x000fce0000010000 */
.L_x_20:
[----:B------:R-:W-:Y:S05]  /*0ce0*/  BSYNC.RECONVERGENT B1 ;  /* 0x0000000000017941 */ /* 0x000fea0003800200 */
.L_x_10:
[----:B------:R-:W-:-:S04]  /*0cf0*/  IMAD.MOV.U32 R3, RZ, RZ, 0x0 ;  /* 0x00000000ff037424 */ /* 0x000fc800078e00ff */
[----:B0-----:R-:W-:Y:S05]  /*0d00*/  RET.REL.NODEC R2 `(_Z14kernel_acc_avgPf) ;  /* 0xfffffff002bc7950 */ /* 0x001fea0003c3ffff */
.L_x_21:
[----:B------:R-:W-:-:S00]  /*0d10*/  BRA `(.L_x_21) ;  /* 0xfffffffc00fc7947 */ /* 0x000fc0000383ffff */
[----:B------:R-:W-:-:S00]  /*0d20*/  NOP ;  /* 0x0000000000007918 */ /* 0x000fc00000000000 */
        /* <DEDUP_REMOVED lines=13> */
.L_x_22:


//--------------------- .nv.shared._Z14kernel_acc_avgPf --------------------------
	.section	.nv.shared._Z14kernel_acc_avgPf,"aw",@nobits
	.sectionflags	@""
	.align	4
.nv.shared._Z14kernel_acc_avgPf:
	.zero		1824


//--------------------- .nv.shared.reserved.0     --------------------------
	.section	.nv.shared.reserved.0,"aw",@nobits
	.weak		__nv_reservedSMEM_offset_0_alias
	.size		__nv_reservedSMEM_offset_0_alias, 0, 64
	.other		__nv_reservedSMEM_offset_0_alias,@"STO_CUDA_RESERVED_SHARED STV_DEFAULT"
__nv_reservedSMEM_offset_0_alias:
	.zero		0
	.zero		64


//--------------------- .nv.constant0._Z14kernel_acc_avgPf --------------------------
	.section	.nv.constant0._Z14kernel_acc_avgPf,"a",@progbits
	.sectionflags	@""
	.align	4
.nv.constant0._Z14kernel_acc_avgPf:
	.zero		904


//--------------------- SYMBOLS --------------------------

	.type		.nv.reservedSmem.offset0,@object
	.size		.nv.reservedSmem.offset0,0x4
	.type		.nv.reservedSmem.cap,@object
	.size		.nv.reservedSmem.cap,0x4
